//
// Generated by NVIDIA NVVM Compiler
//
// Compiler Build ID: CL-36424714
// Cuda compilation tools, release 13.0, V13.0.88
// Based on NVVM 20.0.0
//

.version 9.0
.target sm_100
.address_size 64

	// .globl	_Z22softmax_forward_kernelPffPKfii

.visible .entry _Z22softmax_forward_kernelPffPKfii(
	.param .u64 .ptr .align 1 _Z22softmax_forward_kernelPffPKfii_param_0,
	.param .f32 _Z22softmax_forward_kernelPffPKfii_param_1,
	.param .u64 .ptr .align 1 _Z22softmax_forward_kernelPffPKfii_param_2,
	.param .u32 _Z22softmax_forward_kernelPffPKfii_param_3,
	.param .u32 _Z22softmax_forward_kernelPffPKfii_param_4
)
{


	ret;

}


// ===== COMPILED SASS (sm_100) =====

	.target	sm_100

	.elftype	@"ET_EXEC"


//--------------------- .note.nv.tkinfo           --------------------------
	.section	.note.nv.tkinfo,"",@"SHT_NOTE"
	.sectionflags	@"SHF_NOTE_NV_TKINFO"
	.tkinfo
        /*0018*/ 	.word	0x00000002
        /*0030*/ 	.string	""
        /*0030*/ 	.string	"ptxas"
        /*0030*/ 	.string	"Cuda compilation tools, release 13.0, V13.0.88"
        /*0030*/ 	.string	"Build cuda_13.0.r13.0/compiler.36424714_0"
        /*0030*/ 	.string	"-arch sm_100 -m 64 "



//--------------------- .note.nv.cuinfo           --------------------------
	.section	.note.nv.cuinfo,"",@"SHT_NOTE"
	.sectionflags	@"SHF_NOTE_NV_CUINFO"
        /*0018*/ 	.short	0x0002
        /*001a*/ 	.short	0x0064
        /*001c*/ 	.short	0x0082
	.zero		2


//--------------------- .nv.info                  --------------------------
	.section	.nv.info,"",@"SHT_CUDA_INFO"
	.align	4


	//----- nvinfo : EIATTR_REGCOUNT
	.align		4
        /*0000*/ 	.byte	0x04, 0x2f
        /*0002*/ 	.short	(.L_1 - .L_0)
	.align		4
.L_0:
        /*0004*/ 	.word	index@(_Z22softmax_forward_kernelPffPKfii)
        /*0008*/ 	.word	0x00000004


	//----- nvinfo : EIATTR_FRAME_SIZE
	.align		4
.L_1:
        /*000c*/ 	.byte	0x04, 0x11
        /*000e*/ 	.short	(.L_3 - .L_2)
	.align		4
.L_2:
        /*0010*/ 	.word	index@(_Z22softmax_forward_kernelPffPKfii)
        /*0014*/ 	.word	0x00000000


	//----- nvinfo : EIATTR_MIN_STACK_SIZE
	.align		4
.L_3:
        /*0018*/ 	.byte	0x04, 0x12
        /*001a*/ 	.short	(.L_5 - .L_4)
	.align		4
.L_4:
        /*001c*/ 	.word	index@(_Z22softmax_forward_kernelPffPKfii)
        /*0020*/ 	.word	0x00000000
.L_5:


//--------------------- .nv.compat                --------------------------
	.section	.nv.compat,"",@"SHT_CUDA_COMPAT_INFO"
	.align	4
        /*0000*/ 	.byte	0x02, 0x09, 0x00, 0x00, 0x02, 0x02, 0x01, 0x00, 0x02, 0x05, 0x05, 0x00, 0x03, 0x07, 0x01, 0x01
        /*0010*/ 	.byte	0x02, 0x03, 0x00, 0x00, 0x02, 0x06, 0x01, 0x00, 0x04, 0x0b, 0x08, 0x00, 0x09, 0x00, 0x00, 0x00
        /*0020*/ 	.byte	0x00, 0x00, 0x00, 0x00


//--------------------- .nv.info._Z22softmax_forward_kernelPffPKfii --------------------------
	.section	.nv.info._Z22softmax_forward_kernelPffPKfii,"",@"SHT_CUDA_INFO"
	.sectionflags	@""
	.align	4


	//----- nvinfo : EIATTR_CUDA_API_VERSION
	.align		4
        /*0000*/ 	.byte	0x04, 0x37
        /*0002*/ 	.short	(.L_7 - .L_6)
.L_6:
        /*0004*/ 	.word	0x00000082


	//----- nvinfo : EIATTR_KPARAM_INFO
	.align		4
.L_7:
        /*0008*/ 	.byte	0x04, 0x17
        /*000a*/ 	.short	(.L_9 - .L_8)
.L_8:
        /*000c*/ 	.word	0x00000000
        /*0010*/ 	.short	0x0004
        /*0012*/ 	.short	0x001c
        /*0014*/ 	.byte	0x00, 0xf0, 0x11, 0x00


	//----- nvinfo : EIATTR_KPARAM_INFO
	.align		4
.L_9:
        /*0018*/ 	.byte	0x04, 0x17
        /*001a*/ 	.short	(.L_11 - .L_10)
.L_10:
        /*001c*/ 	.word	0x00000000
        /*0020*/ 	.short	0x0003
        /*0022*/ 	.short	0x0018
        /*0024*/ 	.byte	0x00, 0xf0, 0x11, 0x00


	//----- nvinfo : EIATTR_KPARAM_INFO
	.align		4
.L_11:
        /*0028*/ 	.byte	0x04, 0x17
        /*002a*/ 	.short	(.L_13 - .L_12)
.L_12:
        /*002c*/ 	.word	0x00000000
        /*0030*/ 	.short	0x0002
        /*0032*/ 	.short	0x0010
        /*0034*/ 	.byte	0x00, 0xf5, 0x21, 0x00


	//----- nvinfo : EIATTR_KPARAM_INFO
	.align		4
.L_13:
        /*0038*/ 	.byte	0x04, 0x17
        /*003a*/ 	.short	(.L_15 - .L_14)
.L_14:
        /*003c*/ 	.word	0x00000000
        /*0040*/ 	.short	0x0001
        /*0042*/ 	.short	0x0008
        /*0044*/ 	.byte	0x00, 0xf0, 0x11, 0x00


	//----- nvinfo : EIATTR_KPARAM_INFO
	.align		4
.L_15:
        /*0048*/ 	.byte	0x04, 0x17
        /*004a*/ 	.short	(.L_17 - .L_16)
.L_16:
        /*004c*/ 	.word	0x00000000
        /*0050*/ 	.short	0x0000
        /*0052*/ 	.short	0x0000
        /*0054*/ 	.byte	0x00, 0xf5, 0x21, 0x00


	//----- nvinfo : EIATTR_SPARSE_MMA_MASK
	.align		4
.L_17:
        /*0058*/ 	.byte	0x03, 0x50
        /*005a*/ 	.short	0x0000


	//----- nvinfo : EIATTR_MAXREG_COUNT
	.align		4
        /*005c*/ 	.byte	0x03, 0x1b
        /*005e*/ 	.short	0x00ff


	//----- nvinfo : EIATTR_MERCURY_ISA_VERSION
	.align		4
        /*0060*/ 	.byte	0x03, 0x5f
        /*0062*/ 	.short	0x0101


	//----- nvinfo : EIATTR_VRC_CTA_INIT_COUNT
	.align		4
        /*0064*/ 	.byte	0x02, 0x4a
	.zero		1
	.zero		1


	//----- nvinfo : EIATTR_EXIT_INSTR_OFFSETS
	.align		4
        /*0068*/ 	.byte	0x04, 0x1c
        /*006a*/ 	.short	(.L_19 - .L_18)


	//   ....[0]....
.L_18:
        /*006c*/ 	.word	0x00000010


	//----- nvinfo : EIATTR_CBANK_PARAM_SIZE
	.align		4
.L_19:
        /*0070*/ 	.byte	0x03, 0x19
        /*0072*/ 	.short	0x0020


	//----- nvinfo : EIATTR_PARAM_CBANK
	.align		4
        /*0074*/ 	.byte	0x04, 0x0a
        /*0076*/ 	.short	(.L_21 - .L_20)
	.align		4
.L_20:
        /*0078*/ 	.word	index@(.nv.constant0._Z22softmax_forward_kernelPffPKfii)
        /*007c*/ 	.short	0x0380
        /*007e*/ 	.short	0x0020


	//----- nvinfo : EIATTR_SW_WAR
	.align		4
.L_21:
        /*0080*/ 	.byte	0x04, 0x36
        /*0082*/ 	.short	(.L_23 - .L_22)
.L_22:
        /*0084*/ 	.word	0x00000008
.L_23:


//--------------------- .nv.callgraph             --------------------------
	.section	.nv.callgraph,"",@"SHT_CUDA_CALLGRAPH"
	.align	4
	.sectionentsize	8
	.align		4
        /*0000*/ 	.word	0x00000000
	.align		4
        /*0004*/ 	.word	0xffffffff
	.align		4
        /*0008*/ 	.word	0x00000000
	.align		4
        /*000c*/ 	.word	0xfffffffe
	.align		4
        /*0010*/ 	.word	0x00000000
	.align		4
        /*0014*/ 	.word	0xfffffffd
	.align		4
        /*0018*/ 	.word	0x00000000
	.align		4
        /*001c*/ 	.word	0xfffffffc


//--------------------- .text._Z22softmax_forward_kernelPffPKfii --------------------------
	.section	.text._Z22softmax_forward_kernelPffPKfii,"ax",@progbits
	.align	128
        .global         _Z22softmax_forward_kernelPffPKfii
        .type           _Z22softmax_forward_kernelPffPKfii,@function
        .size           _Z22softmax_forward_kernelPffPKfii,(.L_x_1 - _Z22softmax_forward_kernelPffPKfii)
        .other          _Z22softmax_forward_kernelPffPKfii,@"STO_CUDA_ENTRY STV_DEFAULT"
_Z22softmax_forward_kernelPffPKfii:
.text._Z22softmax_forward_kernelPffPKfii:
[----:B------:R-:W-:Y:S01]  /*0000*/  LDC R1, c[0x0][0x37c] ;  /* 0x0000df00ff017b82 */ /* 0x000fe20000000800 */
[----:B------:R-:W-:Y:S05]  /*0010*/  EXIT ;  /* 0x000000000000794d */ /* 0x000fea0003800000 */
.L_x_0:
[----:B------:R-:W-:-:S00]  /*0020*/  BRA `(.L_x_0) ;  /* 0xfffffffc00fc7947 */ /* 0x000fc0000383ffff */
[----:B------:R-:W-:-:S00]  /*0030*/  NOP ;  /* 0x0000000000007918 */ /* 0x000fc00000000000 */
        /* <DEDUP_REMOVED lines=12> */
.L_x_1:


//--------------------- .nv.shared.reserved.0     --------------------------
	.section	.nv.shared.reserved.0,"aw",@nobits
	.weak		__nv_reservedSMEM_offset_0_alias
	.size		__nv_reservedSMEM_offset_0_alias, 0, 64
	.other		__nv_reservedSMEM_offset_0_alias,@"STO_CUDA_RESERVED_SHARED STV_DEFAULT"
__nv_reservedSMEM_offset_0_alias:
	.zero		0
	.zero		64


//--------------------- .nv.constant0._Z22softmax_forward_kernelPffPKfii --------------------------
	.section	.nv.constant0._Z22softmax_forward_kernelPffPKfii,"a",@progbits
	.sectionflags	@""
	.align	4
.nv.constant0._Z22softmax_forward_kernelPffPKfii:
	.zero		928


//--------------------- SYMBOLS --------------------------

	.type		.nv.reservedSmem.offset0,@object
	.size		.nv.reservedSmem.offset0,0x4
